//
// Generated by NVIDIA NVVM Compiler
//
// Compiler Build ID: CL-36424714
// Cuda compilation tools, release 13.0, V13.0.88
// Based on NVVM 20.0.0
//

.version 9.0
.target sm_100
.address_size 64

	// .globl	_Z3addPfS_S_i

.visible .entry _Z3addPfS_S_i(
	.param .u64 .ptr .align 1 _Z3addPfS_S_i_param_0,
	.param .u64 .ptr .align 1 _Z3addPfS_S_i_param_1,
	.param .u64 .ptr .align 1 _Z3addPfS_S_i_param_2,
	.param .u32 _Z3addPfS_S_i_param_3
)
{
	.reg .pred 	%p<2>;
	.reg .b32 	%r<14>;
	.reg .b32 	%f<4>;
	.reg .b64 	%rd<11>;

	ld.param.u64 	%rd1, [_Z3addPfS_S_i_param_0];
	ld.param.u64 	%rd2, [_Z3addPfS_S_i_param_1];
	ld.param.u64 	%rd3, [_Z3addPfS_S_i_param_2];
	ld.param.u32 	%r4, [_Z3addPfS_S_i_param_3];
	mov.u32 	%r5, %ctaid.x;
	mov.u32 	%r6, %ntid.x;
	mov.u32 	%r7, %tid.x;
	mad.lo.s32 	%r1, %r5, %r6, %r7;
	mov.u32 	%r8, %ctaid.y;
	mov.u32 	%r9, %ntid.y;
	mov.u32 	%r10, %tid.y;
	mad.lo.s32 	%r11, %r8, %r9, %r10;
	max.s32 	%r12, %r1, %r11;
	setp.ge.s32 	%p1, %r12, %r4;
	@%p1 bra 	$L__BB0_2;
	cvta.to.global.u64 	%rd4, %rd1;
	cvta.to.global.u64 	%rd5, %rd2;
	cvta.to.global.u64 	%rd6, %rd3;
	mad.lo.s32 	%r13, %r4, %r1, %r11;
	mul.wide.s32 	%rd7, %r13, 4;
	add.s64 	%rd8, %rd4, %rd7;
	ld.global.f32 	%f1, [%rd8];
	add.s64 	%rd9, %rd5, %rd7;
	ld.global.f32 	%f2, [%rd9];
	add.f32 	%f3, %f1, %f2;
	add.s64 	%rd10, %rd6, %rd7;
	st.global.f32 	[%rd10], %f3;
$L__BB0_2:
	ret;

}


// ===== COMPILED SASS (sm_100) =====

	.target	sm_100

	.elftype	@"ET_EXEC"


//--------------------- .note.nv.tkinfo           --------------------------
	.section	.note.nv.tkinfo,"",@"SHT_NOTE"
	.sectionflags	@"SHF_NOTE_NV_TKINFO"
	.tkinfo
        /*0018*/ 	.word	0x00000002
        /*0030*/ 	.string	""
        /*0030*/ 	.string	"ptxas"
        /*0030*/ 	.string	"Cuda compilation tools, release 13.0, V13.0.88"
        /*0030*/ 	.string	"Build cuda_13.0.r13.0/compiler.36424714_0"
        /*0030*/ 	.string	"-arch sm_100 -m 64 "



//--------------------- .note.nv.cuinfo           --------------------------
	.section	.note.nv.cuinfo,"",@"SHT_NOTE"
	.sectionflags	@"SHF_NOTE_NV_CUINFO"
        /*0018*/ 	.short	0x0002
        /*001a*/ 	.short	0x0064
        /*001c*/ 	.short	0x0082
	.zero		2


//--------------------- .nv.info                  --------------------------
	.section	.nv.info,"",@"SHT_CUDA_INFO"
	.align	4


	//----- nvinfo : EIATTR_REGCOUNT
	.align		4
        /*0000*/ 	.byte	0x04, 0x2f
        /*0002*/ 	.short	(.L_1 - .L_0)
	.align		4
.L_0:
        /*0004*/ 	.word	index@(_Z3addPfS_S_i)
        /*0008*/ 	.word	0x0000000c


	//----- nvinfo : EIATTR_FRAME_SIZE
	.align		4
.L_1:
        /*000c*/ 	.byte	0x04, 0x11
        /*000e*/ 	.short	(.L_3 - .L_2)
	.align		4
.L_2:
        /*0010*/ 	.word	index@(_Z3addPfS_S_i)
        /*0014*/ 	.word	0x00000000


	//----- nvinfo : EIATTR_MIN_STACK_SIZE
	.align		4
.L_3:
        /*0018*/ 	.byte	0x04, 0x12
        /*001a*/ 	.short	(.L_5 - .L_4)
	.align		4
.L_4:
        /*001c*/ 	.word	index@(_Z3addPfS_S_i)
        /*0020*/ 	.word	0x00000000
.L_5:


//--------------------- .nv.compat                --------------------------
	.section	.nv.compat,"",@"SHT_CUDA_COMPAT_INFO"
	.align	4
        /*0000*/ 	.byte	0x02, 0x09, 0x00, 0x00, 0x02, 0x02, 0x01, 0x00, 0x02, 0x05, 0x05, 0x00, 0x03, 0x07, 0x01, 0x01
        /*0010*/ 	.byte	0x02, 0x03, 0x00, 0x00, 0x02, 0x06, 0x01, 0x00, 0x04, 0x0b, 0x08, 0x00, 0x09, 0x00, 0x00, 0x00
        /*0020*/ 	.byte	0x00, 0x00, 0x00, 0x00


//--------------------- .nv.info._Z3addPfS_S_i    --------------------------
	.section	.nv.info._Z3addPfS_S_i,"",@"SHT_CUDA_INFO"
	.sectionflags	@""
	.align	4


	//----- nvinfo : EIATTR_CUDA_API_VERSION
	.align		4
        /*0000*/ 	.byte	0x04, 0x37
        /*0002*/ 	.short	(.L_7 - .L_6)
.L_6:
        /*0004*/ 	.word	0x00000082


	//----- nvinfo : EIATTR_KPARAM_INFO
	.align		4
.L_7:
        /*0008*/ 	.byte	0x04, 0x17
        /*000a*/ 	.short	(.L_9 - .L_8)
.L_8:
        /*000c*/ 	.word	0x00000000
        /*0010*/ 	.short	0x0003
        /*0012*/ 	.short	0x0018
        /*0014*/ 	.byte	0x00, 0xf0, 0x11, 0x00


	//----- nvinfo : EIATTR_KPARAM_INFO
	.align		4
.L_9:
        /*0018*/ 	.byte	0x04, 0x17
        /*001a*/ 	.short	(.L_11 - .L_10)
.L_10:
        /*001c*/ 	.word	0x00000000
        /*0020*/ 	.short	0x0002
        /*0022*/ 	.short	0x0010
        /*0024*/ 	.byte	0x00, 0xf5, 0x21, 0x00


	//----- nvinfo : EIATTR_KPARAM_INFO
	.align		4
.L_11:
        /*0028*/ 	.byte	0x04, 0x17
        /*002a*/ 	.short	(.L_13 - .L_12)
.L_12:
        /*002c*/ 	.word	0x00000000
        /*0030*/ 	.short	0x0001
        /*0032*/ 	.short	0x0008
        /*0034*/ 	.byte	0x00, 0xf5, 0x21, 0x00


	//----- nvinfo : EIATTR_KPARAM_INFO
	.align		4
.L_13:
        /*0038*/ 	.byte	0x04, 0x17
        /*003a*/ 	.short	(.L_15 - .L_14)
.L_14:
        /*003c*/ 	.word	0x00000000
        /*0040*/ 	.short	0x0000
        /*0042*/ 	.short	0x0000
        /*0044*/ 	.byte	0x00, 0xf5, 0x21, 0x00


	//----- nvinfo : EIATTR_SPARSE_MMA_MASK
	.align		4
.L_15:
        /*0048*/ 	.byte	0x03, 0x50
        /*004a*/ 	.short	0x0000


	//----- nvinfo : EIATTR_MAXREG_COUNT
	.align		4
        /*004c*/ 	.byte	0x03, 0x1b
        /*004e*/ 	.short	0x00ff


	//----- nvinfo : EIATTR_MERCURY_ISA_VERSION
	.align		4
        /*0050*/ 	.byte	0x03, 0x5f
        /*0052*/ 	.short	0x0101


	//----- nvinfo : EIATTR_VRC_CTA_INIT_COUNT
	.align		4
        /*0054*/ 	.byte	0x02, 0x4a
	.zero		1
	.zero		1


	//----- nvinfo : EIATTR_EXIT_INSTR_OFFSETS
	.align		4
        /*0058*/ 	.byte	0x04, 0x1c
        /*005a*/ 	.short	(.L_17 - .L_16)


	//   ....[0]....
.L_16:
        /*005c*/ 	.word	0x000000c0


	//   ....[1]....
        /*0060*/ 	.word	0x00000190


	//----- nvinfo : EIATTR_CBANK_PARAM_SIZE
	.align		4
.L_17:
        /*0064*/ 	.byte	0x03, 0x19
        /*0066*/ 	.short	0x001c


	//----- nvinfo : EIATTR_PARAM_CBANK
	.align		4
        /*0068*/ 	.byte	0x04, 0x0a
        /*006a*/ 	.short	(.L_19 - .L_18)
	.align		4
.L_18:
        /*006c*/ 	.word	index@(.nv.constant0._Z3addPfS_S_i)
        /*0070*/ 	.short	0x0380
        /*0072*/ 	.short	0x001c


	//----- nvinfo : EIATTR_SW_WAR
	.align		4
.L_19:
        /*0074*/ 	.byte	0x04, 0x36
        /*0076*/ 	.short	(.L_21 - .L_20)
.L_20:
        /*0078*/ 	.word	0x00000008
.L_21:


//--------------------- .nv.callgraph             --------------------------
	.section	.nv.callgraph,"",@"SHT_CUDA_CALLGRAPH"
	.align	4
	.sectionentsize	8
	.align		4
        /*0000*/ 	.word	0x00000000
	.align		4
        /*0004*/ 	.word	0xffffffff
	.align		4
        /*0008*/ 	.word	0x00000000
	.align		4
        /*000c*/ 	.word	0xfffffffe
	.align		4
        /*0010*/ 	.word	0x00000000
	.align		4
        /*0014*/ 	.word	0xfffffffd
	.align		4
        /*0018*/ 	.word	0x00000000
	.align		4
        /*001c*/ 	.word	0xfffffffc


//--------------------- .text._Z3addPfS_S_i       --------------------------
	.section	.text._Z3addPfS_S_i,"ax",@progbits
	.align	128
        .global         _Z3addPfS_S_i
        .type           _Z3addPfS_S_i,@function
        .size           _Z3addPfS_S_i,(.L_x_1 - _Z3addPfS_S_i)
        .other          _Z3addPfS_S_i,@"STO_CUDA_ENTRY STV_DEFAULT"
_Z3addPfS_S_i:
.text._Z3addPfS_S_i:
[----:B------:R-:W-:Y:S01]  /*0000*/  LDC R1, c[0x0][0x37c] ;  /* 0x0000df00ff017b82 */ /* 0x000fe20000000800 */
[----:B------:R-:W0:Y:S07]  /*0010*/  S2R R3, SR_TID.X ;  /* 0x0000000000037919 */ /* 0x000e2e0000002100 */
[----:B------:R-:W0:Y:S01]  /*0020*/  LDC R0, c[0x0][0x360] ;  /* 0x0000d800ff007b82 */ /* 0x000e220000000800 */
[----:B------:R-:W1:Y:S01]  /*0030*/  LDCU UR6, c[0x0][0x398] ;  /* 0x00007300ff0677ac */ /* 0x000e620008000800 */
[----:B------:R-:W2:Y:S06]  /*0040*/  S2R R2, SR_TID.Y ;  /* 0x0000000000027919 */ /* 0x000eac0000002200 */
[----:B------:R-:W0:Y:S08]  /*0050*/  S2UR UR4, SR_CTAID.X ;  /* 0x00000000000479c3 */ /* 0x000e300000002500 */
[----:B------:R-:W2:Y:S08]  /*0060*/  S2UR UR5, SR_CTAID.Y ;  /* 0x00000000000579c3 */ /* 0x000eb00000002600 */
[----:B------:R-:W2:Y:S01]  /*0070*/  LDC R7, c[0x0][0x364] ;  /* 0x0000d900ff077b82 */ /* 0x000ea20000000800 */
[----:B0-----:R-:W-:-:S02]  /*0080*/  IMAD R0, R0, UR4, R3 ;  /* 0x0000000400007c24 */ /* 0x001fc4000f8e0203 */
[----:B--2---:R-:W-:-:S05]  /*0090*/  IMAD R7, R7, UR5, R2 ;  /* 0x0000000507077c24 */ /* 0x004fca000f8e0202 */
[----:B------:R-:W-:-:S04]  /*00a0*/  VIMNMX R2, PT, PT, R0, R7, !PT ;  /* 0x0000000700027248 */ /* 0x000fc80007fe0100 */
[----:B-1----:R-:W-:-:S13]  /*00b0*/  ISETP.GE.AND P0, PT, R2, UR6, PT ;  /* 0x0000000602007c0c */ /* 0x002fda000bf06270 */
[----:B------:R-:W-:Y:S05]  /*00c0*/  @P0 EXIT ;  /* 0x000000000000094d */ /* 0x000fea0003800000 */
[----:B------:R-:W0:Y:S01]  /*00d0*/  LDC.64 R2, c[0x0][0x380] ;  /* 0x0000e000ff027b82 */ /* 0x000e220000000a00 */
[----:B------:R-:W1:Y:S01]  /*00e0*/  LDCU.64 UR4, c[0x0][0x358] ;  /* 0x00006b00ff0477ac */ /* 0x000e620008000a00 */
[----:B------:R-:W-:-:S06]  /*00f0*/  IMAD R9, R0, UR6, R7 ;  /* 0x0000000600097c24 */ /* 0x000fcc000f8e0207 */
[----:B------:R-:W2:Y:S08]  /*0100*/  LDC.64 R4, c[0x0][0x388] ;  /* 0x0000e200ff047b82 */ /* 0x000eb00000000a00 */
[----:B------:R-:W3:Y:S01]  /*0110*/  LDC.64 R6, c[0x0][0x390] ;  /* 0x0000e400ff067b82 */ /* 0x000ee20000000a00 */
[----:B0-----:R-:W-:-:S06]  /*0120*/  IMAD.WIDE R2, R9, 0x4, R2 ;  /* 0x0000000409027825 */ /* 0x001fcc00078e0202 */
[----:B-1----:R-:W4:Y:S01]  /*0130*/  LDG.E R2, desc[UR4][R2.64] ;  /* 0x0000000402027981 */ /* 0x002f22000c1e1900 */
[----:B--2---:R-:W-:-:S06]  /*0140*/  IMAD.WIDE R4, R9, 0x4, R4 ;  /* 0x0000000409047825 */ /* 0x004fcc00078e0204 */
[----:B------:R-:W4:Y:S01]  /*0150*/  LDG.E R5, desc[UR4][R4.64] ;  /* 0x0000000404057981 */ /* 0x000f22000c1e1900 */
[----:B---3--:R-:W-:-:S04]  /*0160*/  IMAD.WIDE R6, R9, 0x4, R6 ;  /* 0x0000000409067825 */ /* 0x008fc800078e0206 */
[----:B----4-:R-:W-:-:S05]  /*0170*/  FADD R9, R2, R5 ;  /* 0x0000000502097221 */ /* 0x010fca0000000000 */
[----:B------:R-:W-:Y:S01]  /*0180*/  STG.E desc[UR4][R6.64], R9 ;  /* 0x0000000906007986 */ /* 0x000fe2000c101904 */
[----:B------:R-:W-:Y:S05]  /*0190*/  EXIT ;  /* 0x000000000000794d */ /* 0x000fea0003800000 */
.L_x_0:
[----:B------:R-:W-:-:S00]  /*01a0*/  BRA `(.L_x_0) ;  /* 0xfffffffc00fc7947 */ /* 0x000fc0000383ffff */
[----:B------:R-:W-:-:S00]  /*01b0*/  NOP ;  /* 0x0000000000007918 */ /* 0x000fc00000000000 */
        /* <DEDUP_REMOVED lines=12> */
.L_x_1:


//--------------------- .nv.shared.reserved.0     --------------------------
	.section	.nv.shared.reserved.0,"aw",@nobits
	.weak		__nv_reservedSMEM_offset_0_alias
	.size		__nv_reservedSMEM_offset_0_alias, 0, 64
	.other		__nv_reservedSMEM_offset_0_alias,@"STO_CUDA_RESERVED_SHARED STV_DEFAULT"
__nv_reservedSMEM_offset_0_alias:
	.zero		0
	.zero		64


//--------------------- .nv.constant0._Z3addPfS_S_i --------------------------
	.section	.nv.constant0._Z3addPfS_S_i,"a",@progbits
	.sectionflags	@""
	.align	4
.nv.constant0._Z3addPfS_S_i:
	.zero		924


//--------------------- SYMBOLS --------------------------

	.type		.nv.reservedSmem.offset0,@object
	.size		.nv.reservedSmem.offset0,0x4
